	.headerflags	@"EF_CUDA_TEXMODE_UNIFIED EF_CUDA_64BIT_ADDRESS EF_CUDA_ACCELERATORS EF_CUDA_SM90 EF_CUDA_VIRTUAL_SM(EF_CUDA_SM90)"
	.elftype	@"ET_EXEC"


//--------------------- .nv.info                  --------------------------
	.section	.nv.info,"",@"SHT_CUDA_INFO"
	.align	4


	//----- nvinfo : EIATTR_REGCOUNT
	.align		4
        /*0000*/ 	.byte	0x04, 0x2f
        /*0002*/ 	.short	(.L_1 - .L_0)
	.align		4
.L_0:
        /*0004*/ 	.word	index@(triton_poi_fused_clone_6)
        /*0008*/ 	.word	0x0000000f


	//----- nvinfo : EIATTR_MIN_STACK_SIZE
	.align		4
.L_1:
        /*000c*/ 	.byte	0x04, 0x12
        /*000e*/ 	.short	(.L_3 - .L_2)
	.align		4
.L_2:
        /*0010*/ 	.word	index@(triton_poi_fused_clone_6)
        /*0014*/ 	.word	0x00000000


	//----- nvinfo : EIATTR_FRAME_SIZE
	.align		4
.L_3:
        /*0018*/ 	.byte	0x04, 0x11
        /*001a*/ 	.short	(.L_5 - .L_4)
	.align		4
.L_4:
        /*001c*/ 	.word	index@(triton_poi_fused_clone_6)
        /*0020*/ 	.word	0x00000000


	//----- nvinfo : EIATTR_MIN_STACK_SIZE
	.align		4
.L_5:
        /*0024*/ 	.byte	0x04, 0x12
        /*0026*/ 	.short	(.L_7 - .L_6)
	.align		4
.L_6:
        /*0028*/ 	.word	index@(triton_poi_fused_clone_6)
        /*002c*/ 	.word	0x00000000
.L_7:


//--------------------- .nv.info.triton_poi_fused_clone_6 --------------------------
	.section	.nv.info.triton_poi_fused_clone_6,"",@"SHT_CUDA_INFO"
	.sectionflags	@""
	.align	4


	//----- nvinfo : EIATTR_CUDA_API_VERSION
	.align		4
        /*0000*/ 	.byte	0x04, 0x37
        /*0002*/ 	.short	(.L_9 - .L_8)
.L_8:
        /*0004*/ 	.word	0x0000007c


	//----- nvinfo : EIATTR_KPARAM_INFO
	.align		4
.L_9:
        /*0008*/ 	.byte	0x04, 0x17
        /*000a*/ 	.short	(.L_11 - .L_10)
.L_10:
        /*000c*/ 	.word	0x00000000
        /*0010*/ 	.short	0x0003
        /*0012*/ 	.short	0x0014
        /*0014*/ 	.byte	0x00, 0xf0, 0x11, 0x00


	//----- nvinfo : EIATTR_KPARAM_INFO
	.align		4
.L_11:
        /*0018*/ 	.byte	0x04, 0x17
        /*001a*/ 	.short	(.L_13 - .L_12)
.L_12:
        /*001c*/ 	.word	0x00000000
        /*0020*/ 	.short	0x0002
        /*0022*/ 	.short	0x0010
        /*0024*/ 	.byte	0x00, 0xf0, 0x11, 0x00


	//----- nvinfo : EIATTR_KPARAM_INFO
	.align		4
.L_13:
        /*0028*/ 	.byte	0x04, 0x17
        /*002a*/ 	.short	(.L_15 - .L_14)
.L_14:
        /*002c*/ 	.word	0x00000000
        /*0030*/ 	.short	0x0001
        /*0032*/ 	.short	0x0008
        /*0034*/ 	.byte	0x00, 0xf4, 0x21, 0x00


	//----- nvinfo : EIATTR_KPARAM_INFO
	.align		4
.L_15:
        /*0038*/ 	.byte	0x04, 0x17
        /*003a*/ 	.short	(.L_17 - .L_16)
.L_16:
        /*003c*/ 	.word	0x00000000
        /*0040*/ 	.short	0x0000
        /*0042*/ 	.short	0x0000
        /*0044*/ 	.byte	0x00, 0xf4, 0x21, 0x00


	//----- nvinfo : EIATTR_SPARSE_MMA_MASK
	.align		4
.L_17:
        /*0048*/ 	.byte	0x03, 0x50
        /*004a*/ 	.short	0x0000


	//----- nvinfo : EIATTR_MAXREG_COUNT
	.align		4
        /*004c*/ 	.byte	0x03, 0x1b
        /*004e*/ 	.short	0x00ff


	//----- nvinfo : EIATTR_EXIT_INSTR_OFFSETS
	.align		4
        /*0050*/ 	.byte	0x04, 0x1c
        /*0052*/ 	.short	(.L_19 - .L_18)


	//   ....[0]....
.L_18:
        /*0054*/ 	.word	0x00000330


	//   ....[1]....
        /*0058*/ 	.word	0x000003a0


	//----- nvinfo : EIATTR_REQNTID
	.align		4
.L_19:
        /*005c*/ 	.byte	0x04, 0x10
        /*005e*/ 	.short	(.L_21 - .L_20)
.L_20:
        /*0060*/ 	.word	0x00000020
        /*0064*/ 	.word	0x00000001
        /*0068*/ 	.word	0x00000001


	//----- nvinfo : EIATTR_CBANK_PARAM_SIZE
	.align		4
.L_21:
        /*006c*/ 	.byte	0x03, 0x19
        /*006e*/ 	.short	0x0018


	//----- nvinfo : EIATTR_PARAM_CBANK
	.align		4
        /*0070*/ 	.byte	0x04, 0x0a
        /*0072*/ 	.short	(.L_23 - .L_22)
	.align		4
.L_22:
        /*0074*/ 	.word	index@(.nv.constant0.triton_poi_fused_clone_6)
        /*0078*/ 	.short	0x0210
        /*007a*/ 	.short	0x0018


	//----- nvinfo : EIATTR_SW_WAR
	.align		4
.L_23:
        /*007c*/ 	.byte	0x04, 0x36
        /*007e*/ 	.short	(.L_25 - .L_24)
.L_24:
        /*0080*/ 	.word	0x00000008
.L_25:


//--------------------- .nv.callgraph             --------------------------
	.section	.nv.callgraph,"",@"SHT_CUDA_CALLGRAPH"
	.align	4
	.sectionentsize	8
	.align		4
        /*0000*/ 	.word	0x00000000
	.align		4
        /*0004*/ 	.word	0xffffffff
	.align		4
        /*0008*/ 	.word	0x00000000
	.align		4
        /*000c*/ 	.word	0xfffffffe
	.align		4
        /*0010*/ 	.word	0x00000000
	.align		4
        /*0014*/ 	.word	0xfffffffd
	.align		4
        /*0018*/ 	.word	0x00000000
	.align		4
        /*001c*/ 	.word	0xfffffffc


//--------------------- .text.triton_poi_fused_clone_6 --------------------------
	.section	.text.triton_poi_fused_clone_6,"ax",@progbits
	.sectionflags	@"SHF_BARRIERS=1"
	.align	128
        .global         triton_poi_fused_clone_6
        .type           triton_poi_fused_clone_6,@function
        .size           triton_poi_fused_clone_6,(.L_x_1 - triton_poi_fused_clone_6)
        .other          triton_poi_fused_clone_6,@"STO_CUDA_ENTRY STV_DEFAULT"
triton_poi_fused_clone_6:
.text.triton_poi_fused_clone_6:
[----:B------:R-:W0:Y:S02]  /*0000*/  LDC R1, c[0x0][0x28] ;  /* 0x00000a00ff017b82 */ /* 0x000e240000000800 */
[----:B------:R-:W1:Y:S01]  /*0010*/  S2R R0, SR_CTAID.Y ;  /* 0x0000000000007919 */ /* 0x000e620000002600 */
[----:B------:R-:W2:Y:S01]  /*0020*/  LDC.64 R2, c[0x0][0x210] ;  /* 0x00008400ff027b82 */ /* 0x000ea20000000a00 */
[----:B------:R-:W-:Y:S01]  /*0030*/  ULDC.64 UR6, c[0x0][0x208] ;  /* 0x0000820000067ab9 */ /* 0x000fe20000000a00 */
[----:B------:R-:W3:Y:S01]  /*0040*/  S2R R12, SR_TID.X ;  /* 0x00000000000c7919 */ /* 0x000ee20000002100 */
[----:B------:R-:W4:Y:S01]  /*0050*/  S2R R6, SR_CTAID.X ;  /* 0x0000000000067919 */ /* 0x000f220000002500 */
[----:B-1----:R-:W-:Y:S02]  /*0060*/  IMAD.SHL.U32 R0, R0, 0x10, RZ ;  /* 0x0000001000007824 */ /* 0x002fe400078e00ff */
[----:B---3--:R-:W-:Y:S01]  /*0070*/  IMAD.SHL.U32 R5, R12, 0x2, RZ ;  /* 0x000000020c057824 */ /* 0x008fe200078e00ff */
[----:B------:R-:W-:Y:S01]  /*0080*/  SHF.R.U32.HI R9, RZ, 0x3, R12 ;  /* 0x00000003ff097819 */ /* 0x000fe2000001160c */
[----:B----4-:R-:W-:-:S03]  /*0090*/  IMAD.SHL.U32 R6, R6, 0x4, RZ ;  /* 0x0000000406067824 */ /* 0x010fc600078e00ff */
[----:B------:R-:W-:Y:S02]  /*00a0*/  LOP3.LUT R4, R0, 0xe, R5, 0xf8, !PT ;  /* 0x0000000e00047812 */ /* 0x000fe400078ef805 */
[----:B------:R-:W-:Y:S02]  /*00b0*/  SGXT.U32 R9, R9, 0x2 ;  /* 0x000000020909781a */ /* 0x000fe40000000000 */
[----:B------:R-:W-:-:S04]  /*00c0*/  SHF.R.S32.HI R7, RZ, 0x1f, R4 ;  /* 0x0000001fff077819 */ /* 0x000fc80000011404 */
[----:B------:R-:W-:Y:S02]  /*00d0*/  LEA.HI R8, R7, R4, RZ, 0x2 ;  /* 0x0000000407087211 */ /* 0x000fe400078f10ff */
[----:B------:R-:W-:Y:S02]  /*00e0*/  LOP3.LUT R7, R6, R9, RZ, 0xfc, !PT ;  /* 0x0000000906077212 */ /* 0x000fe400078efcff */
[C---:B------:R-:W-:Y:S01]  /*00f0*/  LOP3.LUT R11, R8.reuse, 0xfffffffc, RZ, 0xc0, !PT ;  /* 0xfffffffc080b7812 */ /* 0x040fe200078ec0ff */
[----:B------:R-:W-:Y:S01]  /*0100*/  IMAD.SHL.U32 R8, R8, 0x4, RZ ;  /* 0x0000000408087824 */ /* 0x000fe200078e00ff */
[----:B------:R-:W-:-:S03]  /*0110*/  ISETP.GE.AND P0, PT, R7, 0x4, PT ;  /* 0x000000040700780c */ /* 0x000fc60003f06270 */
[C---:B------:R-:W-:Y:S01]  /*0120*/  IMAD.IADD R10, R4.reuse, 0x1, -R11 ;  /* 0x00000001040a7824 */ /* 0x040fe200078e0a0b */
[----:B------:R-:W-:-:S03]  /*0130*/  ISETP.LT.AND P0, PT, R4, 0x10, !P0 ;  /* 0x000000100400780c */ /* 0x000fc60004701270 */
[----:B------:R-:W-:Y:S01]  /*0140*/  IMAD R10, R7, 0x4, R10 ;  /* 0x00000004070a7824 */ /* 0x000fe200078e020a */
[----:B------:R-:W-:-:S05]  /*0150*/  LOP3.LUT R7, R8, 0xfffffff0, RZ, 0xc0, !PT ;  /* 0xfffffff008077812 */ /* 0x000fca00078ec0ff */
[----:B------:R-:W-:Y:S01]  /*0160*/  IMAD.IADD R7, R10, 0x1, R7 ;  /* 0x000000010a077824 */ /* 0x000fe200078e0207 */
[----:B------:R-:W-:-:S03]  /*0170*/  CS2R R10, SRZ ;  /* 0x00000000000a7805 */ /* 0x000fc6000001ff00 */
[----:B--2---:R-:W-:-:S05]  /*0180*/  IMAD.WIDE R2, R7, 0x4, R2 ;  /* 0x0000000407027825 */ /* 0x004fca00078e0202 */
[----:B------:R1:W2:Y:S01]  /*0190*/  @P0 LDG.E.EL.64 R10, desc[UR6][R2.64] ;  /* 0x00000006020a0981 */ /* 0x0002a2000c2e1b00 */
[----:B------:R-:W3:Y:S01]  /*01a0*/  S2UR UR5, SR_CgaCtaId ;  /* 0x00000000000579c3 */ /* 0x000ee20000008800 */
[----:B------:R-:W-:Y:S01]  /*01b0*/  IMAD.SHL.U32 R4, R12, 0x8, RZ ;  /* 0x000000080c047824 */ /* 0x000fe200078e00ff */
[----:B------:R-:W-:Y:S01]  /*01c0*/  UMOV UR4, 0x400 ;  /* 0x0000040000047882 */ /* 0x000fe20000000000 */
[----:B------:R-:W-:Y:S02]  /*01d0*/  SHF.R.U32.HI R7, RZ, 0x1, R12 ;  /* 0x00000001ff077819 */ /* 0x000fe4000001160c */
[----:B------:R-:W-:Y:S02]  /*01e0*/  LOP3.LUT R6, R6, 0x2, R5, 0xf8, !PT ;  /* 0x0000000206067812 */ /* 0x000fe400078ef805 */
[----:B------:R-:W-:Y:S02]  /*01f0*/  LOP3.LUT R4, R4, 0x38, RZ, 0xc0, !PT ;  /* 0x0000003804047812 */ /* 0x000fe400078ec0ff */
[----:B------:R-:W-:-:S02]  /*0200*/  SGXT.U32 R7, R7, 0x4 ;  /* 0x000000040707781a */ /* 0x000fc40000000000 */
[C---:B------:R-:W-:Y:S02]  /*0210*/  LOP3.LUT R9, R4.reuse, R9, RZ, 0xfc, !PT ;  /* 0x0000000904097212 */ /* 0x040fe400078efcff */
[C---:B-1----:R-:W-:Y:S02]  /*0220*/  LOP3.LUT R2, R4.reuse, 0x4, RZ, 0xfc, !PT ;  /* 0x0000000404027812 */ /* 0x042fe400078efcff */
[-C--:B------:R-:W-:Y:S02]  /*0230*/  LEA.HI R4, R4, R9.reuse, RZ, 0x1e ;  /* 0x0000000904047211 */ /* 0x080fe400078ff0ff */
[----:B------:R-:W-:Y:S02]  /*0240*/  LEA.HI R2, R2, R9, RZ, 0x1e ;  /* 0x0000000902027211 */ /* 0x000fe400078ff0ff */
[----:B------:R-:W-:Y:S02]  /*0250*/  LOP3.LUT R7, R0, R7, RZ, 0xfc, !PT ;  /* 0x0000000700077212 */ /* 0x000fe400078efcff */
[----:B------:R-:W-:-:S02]  /*0260*/  ISETP.GE.AND P0, PT, R6, 0x4, PT ;  /* 0x000000040600780c */ /* 0x000fc40003f06270 */
[----:B------:R-:W-:Y:S01]  /*0270*/  LOP3.LUT R0, R5, 0x3e, RZ, 0xc0, !PT ;  /* 0x0000003e05007812 */ /* 0x000fe200078ec0ff */
[----:B---3--:R-:W-:Y:S01]  /*0280*/  UPRMT UR4, UR5, 0x654, UR4 ;  /* 0x0000065405047896 */ /* 0x008fe20008000004 */
[----:B------:R-:W-:Y:S02]  /*0290*/  SHF.R.U32.HI R5, RZ, 0x2, R5 ;  /* 0x00000002ff057819 */ /* 0x000fe40000011605 */
[----:B------:R-:W-:Y:S02]  /*02a0*/  ISETP.LT.AND P0, PT, R7, 0x10, !P0 ;  /* 0x000000100700780c */ /* 0x000fe40004701270 */
[----:B------:R-:W-:Y:S02]  /*02b0*/  SGXT.U32 R5, R5, 0x4 ;  /* 0x000000040505781a */ /* 0x000fe40000000000 */
[----:B------:R-:W-:Y:S02]  /*02c0*/  LEA R3, R4, UR4, 0x2 ;  /* 0x0000000404037c11 */ /* 0x000fe4000f8e10ff */
[----:B------:R-:W-:Y:S01]  /*02d0*/  LEA R2, R2, UR4, 0x2 ;  /* 0x0000000402027c11 */ /* 0x000fe2000f8e10ff */
[----:B------:R-:W-:-:S05]  /*02e0*/  IMAD.IADD R0, R0, 0x1, R5 ;  /* 0x0000000100007824 */ /* 0x000fca00078e0205 */
[----:B------:R-:W-:Y:S01]  /*02f0*/  LEA R0, R0, UR4, 0x2 ;  /* 0x0000000400007c11 */ /* 0x000fe2000f8e10ff */
[----:B--2---:R1:W-:Y:S04]  /*0300*/  STS [R3], R10 ;  /* 0x0000000a03007388 */ /* 0x0043e80000000800 */
[----:B------:R1:W-:Y:S01]  /*0310*/  STS [R2+0x10], R11 ;  /* 0x0000100b02007388 */ /* 0x0003e20000000800 */
[----:B------:R-:W-:Y:S06]  /*0320*/  BAR.SYNC.DEFER_BLOCKING 0x0 ;  /* 0x0000000000007b1d */ /* 0x000fec0000010000 */
[----:B-1----:R-:W-:Y:S05]  /*0330*/  @!P0 EXIT ;  /* 0x000000000000894d */ /* 0x002fea0003800000 */
[----:B------:R-:W-:Y:S01]  /*0340*/  LDS R4, [R0] ;  /* 0x0000000000047984 */ /* 0x000fe20000000800 */
[----:B------:R-:W0:Y:S01]  /*0350*/  LDC.64 R2, c[0x0][0x218] ;  /* 0x00008600ff027b82 */ /* 0x000e220000000a00 */
[----:B------:R-:W-:Y:S02]  /*0360*/  IMAD R7, R7, 0x4, R6 ;  /* 0x0000000407077824 */ /* 0x000fe400078e0206 */
[----:B------:R-:W1:Y:S02]  /*0370*/  LDS R5, [R0+0x4] ;  /* 0x0000040000057984 */ /* 0x000e640000000800 */
[----:B0-----:R-:W-:-:S05]  /*0380*/  IMAD.WIDE R2, R7, 0x4, R2 ;  /* 0x0000000407027825 */ /* 0x001fca00078e0202 */
[----:B-1----:R-:W-:Y:S01]  /*0390*/  STG.E.64 desc[UR6][R2.64], R4 ;  /* 0x0000000402007986 */ /* 0x002fe2000c101b06 */
[----:B------:R-:W-:Y:S05]  /*03a0*/  EXIT ;  /* 0x000000000000794d */ /* 0x000fea0003800000 */
.L_x_0:
[----:B------:R-:W-:-:S00]  /*03b0*/  BRA `(.L_x_0) ;  /* 0xfffffffc00fc7947 */ /* 0x000fc0000383ffff */
[----:B------:R-:W-:-:S00]  /*03c0*/  NOP ;  /* 0x0000000000007918 */ /* 0x000fc00000000000 */
        /* <DEDUP_REMOVED lines=11> */
.L_x_1:


//--------------------- .nv.shared.triton_poi_fused_clone_6 --------------------------
	.section	.nv.shared.triton_poi_fused_clone_6,"aw",@nobits
	.sectionflags	@""
	.align	16
	.zero		1024


//--------------------- .nv.constant0.triton_poi_fused_clone_6 --------------------------
	.section	.nv.constant0.triton_poi_fused_clone_6,"a",@progbits
	.sectionflags	@""
	.align	4
.nv.constant0.triton_poi_fused_clone_6:
	.zero		552
